//
// Generated by NVIDIA NVVM Compiler
//
// Compiler Build ID: CL-36424714
// Cuda compilation tools, release 13.0, V13.0.88
// Based on NVVM 20.0.0
//

.version 9.0
.target sm_100
.address_size 64

	// .globl	default_function_kernel_1

.visible .entry default_function_kernel_1(
	.param .u64 .ptr .align 1 default_function_kernel_1_param_0,
	.param .u64 .ptr .align 1 default_function_kernel_1_param_1
)
.maxntid 32
{
	.reg .pred 	%p<5>;
	.reg .b32 	%r<11>;
	.reg .b32 	%f<37>;
	.reg .b64 	%rd<9>;

	ld.param.u64 	%rd1, [default_function_kernel_1_param_0];
	ld.param.u64 	%rd2, [default_function_kernel_1_param_1];
	cvta.to.global.u64 	%rd3, %rd2;
	mov.u32 	%r3, %ctaid.x;
	shl.b32 	%r4, %r3, 5;
	mov.u32 	%r5, %tid.x;
	or.b32  	%r1, %r4, %r5;
	mul.wide.u32 	%rd4, %r1, 4;
	add.s64 	%rd5, %rd3, %rd4;
	ld.global.nc.f32 	%f1, [%rd5];
	abs.f32 	%f6, %f1;
	mov.f32 	%f7, 0f3F800000;
	sub.f32 	%f8, %f7, %f6;
	rcp.approx.ftz.f32 	%f9, %f8;
	add.f32 	%f10, %f9, %f9;
	mul.f32 	%f11, %f6, %f10;
	setp.gt.f32 	%p1, %f6, 0f7E800000;
	selp.f32 	%f2, 0fC0000000, %f11, %p1;
	add.rz.f32 	%f12, %f2, %f7;
	mov.b32 	%r6, %f12;
	add.s32 	%r7, %r6, -1061158912;
	and.b32  	%r8, %r7, -8388608;
	mov.b32 	%r2, %f2;
	sub.s32 	%r9, %r2, %r8;
	mov.b32 	%f13, %r9;
	sub.s32 	%r10, 1082130432, %r8;
	mov.b32 	%f14, %r10;
	fma.rn.f32 	%f15, %f14, 0f3E800000, 0fBF800000;
	add.f32 	%f16, %f15, %f13;
	cvt.rn.f32.s32 	%f17, %r8;
	mul.f32 	%f18, %f17, 0f34000000;
	fma.rn.f32 	%f19, %f16, 0fBD39BF78, 0f3DD80012;
	fma.rn.f32 	%f20, %f19, %f16, 0fBE0778E0;
	fma.rn.f32 	%f21, %f20, %f16, 0f3E146475;
	fma.rn.f32 	%f22, %f21, %f16, 0fBE2A68DD;
	fma.rn.f32 	%f23, %f22, %f16, 0f3E4CAF9E;
	fma.rn.f32 	%f24, %f23, %f16, 0fBE800042;
	fma.rn.f32 	%f25, %f24, %f16, 0f3EAAAAE6;
	fma.rn.f32 	%f26, %f25, %f16, 0fBF000000;
	mul.f32 	%f27, %f16, %f26;
	fma.rn.f32 	%f28, %f27, %f16, %f16;
	fma.rn.f32 	%f36, %f18, 0f3F317218, %f28;
	setp.lt.u32 	%p2, %r2, 2139095040;
	@%p2 bra 	$L__BB0_2;
	setp.gt.s32 	%p3, %r2, -1082130432;
	fma.rn.f32 	%f29, %f2, 0f7F800000, 0f7F800000;
	selp.f32 	%f30, %f29, %f36, %p3;
	setp.eq.f32 	%p4, %f2, 0f00000000;
	selp.f32 	%f36, 0f80000000, %f30, %p4;
$L__BB0_2:
	cvta.to.global.u64 	%rd6, %rd1;
	mov.f32 	%f31, 0f3F000000;
	copysign.f32 	%f32, %f1, %f31;
	mul.f32 	%f33, %f32, %f36;
	sin.approx.f32 	%f34, %f33;
	add.f32 	%f35, %f1, %f34;
	add.s64 	%rd8, %rd6, %rd4;
	st.global.f32 	[%rd8], %f35;
	ret;

}
	// .globl	default_function_kernel_2
.visible .entry default_function_kernel_2(
	.param .u64 .ptr .align 1 default_function_kernel_2_param_0,
	.param .u64 .ptr .align 1 default_function_kernel_2_param_1
)
{
	.reg .b32 	%r<2>;
	.reg .b32 	%f<3>;
	.reg .b64 	%rd<8>;

	ld.param.u64 	%rd1, [default_function_kernel_2_param_0];
	ld.param.u64 	%rd2, [default_function_kernel_2_param_1];
	cvta.to.global.u64 	%rd3, %rd1;
	cvta.to.global.u64 	%rd4, %rd2;
	mov.u32 	%r1, %ctaid.x;
	mul.wide.u32 	%rd5, %r1, 4;
	add.s64 	%rd6, %rd4, %rd5;
	ld.global.nc.f32 	%f1, [%rd6];
	cvt.rpi.f32.f32 	%f2, %f1;
	add.s64 	%rd7, %rd3, %rd5;
	st.global.f32 	[%rd7], %f2;
	ret;

}
	// .globl	default_function_kernel
.visible .entry default_function_kernel(
	.param .u64 .ptr .align 1 default_function_kernel_param_0,
	.param .u64 .ptr .align 1 default_function_kernel_param_1
)
.maxntid 32
{
	.reg .b32 	%r<5>;
	.reg .b32 	%f<3>;
	.reg .b64 	%rd<8>;

	ld.param.u64 	%rd1, [default_function_kernel_param_0];
	ld.param.u64 	%rd2, [default_function_kernel_param_1];
	cvta.to.global.u64 	%rd3, %rd1;
	cvta.to.global.u64 	%rd4, %rd2;
	mov.u32 	%r1, %ctaid.x;
	shl.b32 	%r2, %r1, 5;
	mov.u32 	%r3, %tid.x;
	or.b32  	%r4, %r2, %r3;
	mul.wide.u32 	%rd5, %r4, 4;
	add.s64 	%rd6, %rd4, %rd5;
	ld.global.nc.f32 	%f1, [%rd6];
	cvt.rpi.f32.f32 	%f2, %f1;
	add.s64 	%rd7, %rd3, %rd5;
	st.global.f32 	[%rd7], %f2;
	ret;

}


// ===== COMPILED SASS (sm_100) =====

	.target	sm_100

	.elftype	@"ET_EXEC"


//--------------------- .note.nv.tkinfo           --------------------------
	.section	.note.nv.tkinfo,"",@"SHT_NOTE"
	.sectionflags	@"SHF_NOTE_NV_TKINFO"
	.tkinfo
        /*0018*/ 	.word	0x00000002
        /*0030*/ 	.string	""
        /*0030*/ 	.string	"ptxas"
        /*0030*/ 	.string	"Cuda compilation tools, release 13.0, V13.0.88"
        /*0030*/ 	.string	"Build cuda_13.0.r13.0/compiler.36424714_0"
        /*0030*/ 	.string	"-arch sm_100 -m 64 "



//--------------------- .note.nv.cuinfo           --------------------------
	.section	.note.nv.cuinfo,"",@"SHT_NOTE"
	.sectionflags	@"SHF_NOTE_NV_CUINFO"
        /*0018*/ 	.short	0x0002
        /*001a*/ 	.short	0x0064
        /*001c*/ 	.short	0x0082
	.zero		2


//--------------------- .nv.info                  --------------------------
	.section	.nv.info,"",@"SHT_CUDA_INFO"
	.align	4


	//----- nvinfo : EIATTR_REGCOUNT
	.align		4
        /*0000*/ 	.byte	0x04, 0x2f
        /*0002*/ 	.short	(.L_1 - .L_0)
	.align		4
.L_0:
        /*0004*/ 	.word	index@(default_function_kernel_1)
        /*0008*/ 	.word	0x0000000c


	//----- nvinfo : EIATTR_FRAME_SIZE
	.align		4
.L_1:
        /*000c*/ 	.byte	0x04, 0x11
        /*000e*/ 	.short	(.L_3 - .L_2)
	.align		4
.L_2:
        /*0010*/ 	.word	index@(default_function_kernel_1)
        /*0014*/ 	.word	0x00000000


	//----- nvinfo : EIATTR_REGCOUNT
	.align		4
.L_3:
        /*0018*/ 	.byte	0x04, 0x2f
        /*001a*/ 	.short	(.L_5 - .L_4)
	.align		4
.L_4:
        /*001c*/ 	.word	index@(default_function_kernel_2)
        /*0020*/ 	.word	0x0000000c


	//----- nvinfo : EIATTR_FRAME_SIZE
	.align		4
.L_5:
        /*0024*/ 	.byte	0x04, 0x11
        /*0026*/ 	.short	(.L_7 - .L_6)
	.align		4
.L_6:
        /*0028*/ 	.word	index@(default_function_kernel_2)
        /*002c*/ 	.word	0x00000000


	//----- nvinfo : EIATTR_REGCOUNT
	.align		4
.L_7:
        /*0030*/ 	.byte	0x04, 0x2f
        /*0032*/ 	.short	(.L_9 - .L_8)
	.align		4
.L_8:
        /*0034*/ 	.word	index@(default_function_kernel)
        /*0038*/ 	.word	0x0000000c


	//----- nvinfo : EIATTR_FRAME_SIZE
	.align		4
.L_9:
        /*003c*/ 	.byte	0x04, 0x11
        /*003e*/ 	.short	(.L_11 - .L_10)
	.align		4
.L_10:
        /*0040*/ 	.word	index@(default_function_kernel)
        /*0044*/ 	.word	0x00000000


	//----- nvinfo : EIATTR_MIN_STACK_SIZE
	.align		4
.L_11:
        /*0048*/ 	.byte	0x04, 0x12
        /*004a*/ 	.short	(.L_13 - .L_12)
	.align		4
.L_12:
        /*004c*/ 	.word	index@(default_function_kernel)
        /*0050*/ 	.word	0x00000000


	//----- nvinfo : EIATTR_MIN_STACK_SIZE
	.align		4
.L_13:
        /*0054*/ 	.byte	0x04, 0x12
        /*0056*/ 	.short	(.L_15 - .L_14)
	.align		4
.L_14:
        /*0058*/ 	.word	index@(default_function_kernel_2)
        /*005c*/ 	.word	0x00000000


	//----- nvinfo : EIATTR_MIN_STACK_SIZE
	.align		4
.L_15:
        /*0060*/ 	.byte	0x04, 0x12
        /*0062*/ 	.short	(.L_17 - .L_16)
	.align		4
.L_16:
        /*0064*/ 	.word	index@(default_function_kernel_1)
        /*0068*/ 	.word	0x00000000
.L_17:


//--------------------- .nv.compat                --------------------------
	.section	.nv.compat,"",@"SHT_CUDA_COMPAT_INFO"
	.align	4
        /*0000*/ 	.byte	0x02, 0x09, 0x00, 0x00, 0x02, 0x02, 0x01, 0x00, 0x02, 0x05, 0x05, 0x00, 0x03, 0x07, 0x01, 0x01
        /*0010*/ 	.byte	0x02, 0x03, 0x00, 0x00, 0x02, 0x06, 0x01, 0x00, 0x04, 0x0b, 0x08, 0x00, 0x01, 0x00, 0x00, 0x00
        /*0020*/ 	.byte	0x00, 0x00, 0x00, 0x00


//--------------------- .nv.info.default_function_kernel --------------------------
	.section	.nv.info.default_function_kernel,"",@"SHT_CUDA_INFO"
	.sectionflags	@""
	.align	4


	//----- nvinfo : EIATTR_CUDA_API_VERSION
	.align		4
        /*0000*/ 	.byte	0x04, 0x37
        /*0002*/ 	.short	(.L_19 - .L_18)
.L_18:
        /*0004*/ 	.word	0x00000082


	//----- nvinfo : EIATTR_KPARAM_INFO
	.align		4
.L_19:
        /*0008*/ 	.byte	0x04, 0x17
        /*000a*/ 	.short	(.L_21 - .L_20)
.L_20:
        /*000c*/ 	.word	0x00000000
        /*0010*/ 	.short	0x0001
        /*0012*/ 	.short	0x0008
        /*0014*/ 	.byte	0x00, 0xf5, 0x21, 0x00


	//----- nvinfo : EIATTR_KPARAM_INFO
	.align		4
.L_21:
        /*0018*/ 	.byte	0x04, 0x17
        /*001a*/ 	.short	(.L_23 - .L_22)
.L_22:
        /*001c*/ 	.word	0x00000000
        /*0020*/ 	.short	0x0000
        /*0022*/ 	.short	0x0000
        /*0024*/ 	.byte	0x00, 0xf5, 0x21, 0x00


	//----- nvinfo : EIATTR_SPARSE_MMA_MASK
	.align		4
.L_23:
        /*0028*/ 	.byte	0x03, 0x50
        /*002a*/ 	.short	0x0000


	//----- nvinfo : EIATTR_MAXREG_COUNT
	.align		4
        /*002c*/ 	.byte	0x03, 0x1b
        /*002e*/ 	.short	0x00ff


	//----- nvinfo : EIATTR_MERCURY_ISA_VERSION
	.align		4
        /*0030*/ 	.byte	0x03, 0x5f
        /*0032*/ 	.short	0x0101


	//----- nvinfo : EIATTR_VRC_CTA_INIT_COUNT
	.align		4
        /*0034*/ 	.byte	0x02, 0x4a
	.zero		1
	.zero		1


	//----- nvinfo : EIATTR_EXIT_INSTR_OFFSETS
	.align		4
        /*0038*/ 	.byte	0x04, 0x1c
        /*003a*/ 	.short	(.L_25 - .L_24)


	//   ....[0]....
.L_24:
        /*003c*/ 	.word	0x000000d0


	//----- nvinfo : EIATTR_MAX_THREADS
	.align		4
.L_25:
        /*0040*/ 	.byte	0x04, 0x05
        /*0042*/ 	.short	(.L_27 - .L_26)
.L_26:
        /*0044*/ 	.word	0x00000020
        /*0048*/ 	.word	0x00000001
        /*004c*/ 	.word	0x00000001


	//----- nvinfo : EIATTR_CBANK_PARAM_SIZE
	.align		4
.L_27:
        /*0050*/ 	.byte	0x03, 0x19
        /*0052*/ 	.short	0x0010


	//----- nvinfo : EIATTR_PARAM_CBANK
	.align		4
        /*0054*/ 	.byte	0x04, 0x0a
        /*0056*/ 	.short	(.L_29 - .L_28)
	.align		4
.L_28:
        /*0058*/ 	.word	index@(.nv.constant0.default_function_kernel)
        /*005c*/ 	.short	0x0380
        /*005e*/ 	.short	0x0010


	//----- nvinfo : EIATTR_SW_WAR
	.align		4
.L_29:
        /*0060*/ 	.byte	0x04, 0x36
        /*0062*/ 	.short	(.L_31 - .L_30)
.L_30:
        /*0064*/ 	.word	0x00000008
.L_31:


//--------------------- .nv.info.default_function_kernel_2 --------------------------
	.section	.nv.info.default_function_kernel_2,"",@"SHT_CUDA_INFO"
	.sectionflags	@""
	.align	4


	//----- nvinfo : EIATTR_CUDA_API_VERSION
	.align		4
        /*0000*/ 	.byte	0x04, 0x37
        /*0002*/ 	.short	(.L_33 - .L_32)
.L_32:
        /*0004*/ 	.word	0x00000082


	//----- nvinfo : EIATTR_KPARAM_INFO
	.align		4
.L_33:
        /*0008*/ 	.byte	0x04, 0x17
        /*000a*/ 	.short	(.L_35 - .L_34)
.L_34:
        /*000c*/ 	.word	0x00000000
        /*0010*/ 	.short	0x0001
        /*0012*/ 	.short	0x0008
        /*0014*/ 	.byte	0x00, 0xf5, 0x21, 0x00


	//----- nvinfo : EIATTR_KPARAM_INFO
	.align		4
.L_35:
        /*0018*/ 	.byte	0x04, 0x17
        /*001a*/ 	.short	(.L_37 - .L_36)
.L_36:
        /*001c*/ 	.word	0x00000000
        /*0020*/ 	.short	0x0000
        /*0022*/ 	.short	0x0000
        /*0024*/ 	.byte	0x00, 0xf5, 0x21, 0x00


	//----- nvinfo : EIATTR_SPARSE_MMA_MASK
	.align		4
.L_37:
        /*0028*/ 	.byte	0x03, 0x50
        /*002a*/ 	.short	0x0000


	//----- nvinfo : EIATTR_MAXREG_COUNT
	.align		4
        /*002c*/ 	.byte	0x03, 0x1b
        /*002e*/ 	.short	0x00ff


	//----- nvinfo : EIATTR_MERCURY_ISA_VERSION
	.align		4
        /*0030*/ 	.byte	0x03, 0x5f
        /*0032*/ 	.short	0x0101


	//----- nvinfo : EIATTR_VRC_CTA_INIT_COUNT
	.align		4
        /*0034*/ 	.byte	0x02, 0x4a
	.zero		1
	.zero		1


	//----- nvinfo : EIATTR_EXIT_INSTR_OFFSETS
	.align		4
        /*0038*/ 	.byte	0x04, 0x1c
        /*003a*/ 	.short	(.L_39 - .L_38)


	//   ....[0]....
.L_38:
        /*003c*/ 	.word	0x000000a0


	//----- nvinfo : EIATTR_CBANK_PARAM_SIZE
	.align		4
.L_39:
        /*0040*/ 	.byte	0x03, 0x19
        /*0042*/ 	.short	0x0010


	//----- nvinfo : EIATTR_PARAM_CBANK
	.align		4
        /*0044*/ 	.byte	0x04, 0x0a
        /*0046*/ 	.short	(.L_41 - .L_40)
	.align		4
.L_40:
        /*0048*/ 	.word	index@(.nv.constant0.default_function_kernel_2)
        /*004c*/ 	.short	0x0380
        /*004e*/ 	.short	0x0010


	//----- nvinfo : EIATTR_SW_WAR
	.align		4
.L_41:
        /*0050*/ 	.byte	0x04, 0x36
        /*0052*/ 	.short	(.L_43 - .L_42)
.L_42:
        /*0054*/ 	.word	0x00000008
.L_43:


//--------------------- .nv.info.default_function_kernel_1 --------------------------
	.section	.nv.info.default_function_kernel_1,"",@"SHT_CUDA_INFO"
	.sectionflags	@""
	.align	4


	//----- nvinfo : EIATTR_CUDA_API_VERSION
	.align		4
        /*0000*/ 	.byte	0x04, 0x37
        /*0002*/ 	.short	(.L_45 - .L_44)
.L_44:
        /*0004*/ 	.word	0x00000082


	//----- nvinfo : EIATTR_KPARAM_INFO
	.align		4
.L_45:
        /*0008*/ 	.byte	0x04, 0x17
        /*000a*/ 	.short	(.L_47 - .L_46)
.L_46:
        /*000c*/ 	.word	0x00000000
        /*0010*/ 	.short	0x0001
        /*0012*/ 	.short	0x0008
        /*0014*/ 	.byte	0x00, 0xf5, 0x21, 0x00


	//----- nvinfo : EIATTR_KPARAM_INFO
	.align		4
.L_47:
        /*0018*/ 	.byte	0x04, 0x17
        /*001a*/ 	.short	(.L_49 - .L_48)
.L_48:
        /*001c*/ 	.word	0x00000000
        /*0020*/ 	.short	0x0000
        /*0022*/ 	.short	0x0000
        /*0024*/ 	.byte	0x00, 0xf5, 0x21, 0x00


	//----- nvinfo : EIATTR_SPARSE_MMA_MASK
	.align		4
.L_49:
        /*0028*/ 	.byte	0x03, 0x50
        /*002a*/ 	.short	0x0000


	//----- nvinfo : EIATTR_MAXREG_COUNT
	.align		4
        /*002c*/ 	.byte	0x03, 0x1b
        /*002e*/ 	.short	0x00ff


	//----- nvinfo : EIATTR_MERCURY_ISA_VERSION
	.align		4
        /*0030*/ 	.byte	0x03, 0x5f
        /*0032*/ 	.short	0x0101


	//----- nvinfo : EIATTR_VRC_CTA_INIT_COUNT
	.align		4
        /*0034*/ 	.byte	0x02, 0x4a
	.zero		1
	.zero		1


	//----- nvinfo : EIATTR_EXIT_INSTR_OFFSETS
	.align		4
        /*0038*/ 	.byte	0x04, 0x1c
        /*003a*/ 	.short	(.L_51 - .L_50)


	//   ....[0]....
.L_50:
        /*003c*/ 	.word	0x00000340


	//----- nvinfo : EIATTR_MAX_THREADS
	.align		4
.L_51:
        /*0040*/ 	.byte	0x04, 0x05
        /*0042*/ 	.short	(.L_53 - .L_52)
.L_52:
        /*0044*/ 	.word	0x00000020
        /*0048*/ 	.word	0x00000001
        /*004c*/ 	.word	0x00000001


	//----- nvinfo : EIATTR_CBANK_PARAM_SIZE
	.align		4
.L_53:
        /*0050*/ 	.byte	0x03, 0x19
        /*0052*/ 	.short	0x0010


	//----- nvinfo : EIATTR_PARAM_CBANK
	.align		4
        /*0054*/ 	.byte	0x04, 0x0a
        /*0056*/ 	.short	(.L_55 - .L_54)
	.align		4
.L_54:
        /*0058*/ 	.word	index@(.nv.constant0.default_function_kernel_1)
        /*005c*/ 	.short	0x0380
        /*005e*/ 	.short	0x0010


	//----- nvinfo : EIATTR_SW_WAR
	.align		4
.L_55:
        /*0060*/ 	.byte	0x04, 0x36
        /*0062*/ 	.short	(.L_57 - .L_56)
.L_56:
        /*0064*/ 	.word	0x00000008
.L_57:


//--------------------- .nv.callgraph             --------------------------
	.section	.nv.callgraph,"",@"SHT_CUDA_CALLGRAPH"
	.align	4
	.sectionentsize	8
	.align		4
        /*0000*/ 	.word	0x00000000
	.align		4
        /*0004*/ 	.word	0xffffffff
	.align		4
        /*0008*/ 	.word	0x00000000
	.align		4
        /*000c*/ 	.word	0xfffffffe
	.align		4
        /*0010*/ 	.word	0x00000000
	.align		4
        /*0014*/ 	.word	0xfffffffd
	.align		4
        /*0018*/ 	.word	0x00000000
	.align		4
        /*001c*/ 	.word	0xfffffffc


//--------------------- .text.default_function_kernel --------------------------
	.section	.text.default_function_kernel,"ax",@progbits
	.align	128
        .global         default_function_kernel
        .type           default_function_kernel,@function
        .size           default_function_kernel,(.L_x_3 - default_function_kernel)
        .other          default_function_kernel,@"STO_CUDA_ENTRY STV_DEFAULT"
default_function_kernel:
.text.default_function_kernel:
[----:B------:R-:W-:Y:S01]  /*0000*/  LDC R1, c[0x0][0x37c] ;  /* 0x0000df00ff017b82 */ /* 0x000fe20000000800 */
[----:B------:R-:W0:Y:S07]  /*0010*/  S2R R7, SR_TID.X ;  /* 0x0000000000077919 */ /* 0x000e2e0000002100 */
[----:B------:R-:W1:Y:S01]  /*0020*/  S2UR UR4, SR_CTAID.X ;  /* 0x00000000000479c3 */ /* 0x000e620000002500 */
[----:B------:R-:W2:Y:S07]  /*0030*/  LDCU.64 UR6, c[0x0][0x358] ;  /* 0x00006b00ff0677ac */ /* 0x000eae0008000a00 */
[----:B------:R-:W3:Y:S08]  /*0040*/  LDC.64 R2, c[0x0][0x388] ;  /* 0x0000e200ff027b82 */ /* 0x000ef00000000a00 */
[----:B------:R-:W4:Y:S01]  /*0050*/  LDC.64 R4, c[0x0][0x380] ;  /* 0x0000e000ff047b82 */ /* 0x000f220000000a00 */
[----:B-1----:R-:W-:-:S06]  /*0060*/  USHF.L.U32 UR4, UR4, 0x5, URZ ;  /* 0x0000000504047899 */ /* 0x002fcc00080006ff */
[----:B0-----:R-:W-:-:S05]  /*0070*/  LOP3.LUT R7, R7, UR4, RZ, 0xfc, !PT ;  /* 0x0000000407077c12 */ /* 0x001fca000f8efcff */
[----:B---3--:R-:W-:-:S06]  /*0080*/  IMAD.WIDE.U32 R2, R7, 0x4, R2 ;  /* 0x0000000407027825 */ /* 0x008fcc00078e0002 */
[----:B--2---:R-:W2:Y:S01]  /*0090*/  LDG.E.CONSTANT R2, desc[UR6][R2.64] ;  /* 0x0000000602027981 */ /* 0x004ea2000c1e9900 */
[----:B----4-:R-:W-:Y:S01]  /*00a0*/  IMAD.WIDE.U32 R4, R7, 0x4, R4 ;  /* 0x0000000407047825 */ /* 0x010fe200078e0004 */
[----:B--2---:R-:W0:Y:S04]  /*00b0*/  FRND.CEIL R9, R2 ;  /* 0x0000000200097307 */ /* 0x004e280000209000 */
[----:B0-----:R-:W-:Y:S01]  /*00c0*/  STG.E desc[UR6][R4.64], R9 ;  /* 0x0000000904007986 */ /* 0x001fe2000c101906 */
[----:B------:R-:W-:Y:S05]  /*00d0*/  EXIT ;  /* 0x000000000000794d */ /* 0x000fea0003800000 */
.L_x_0:
[----:B------:R-:W-:-:S00]  /*00e0*/  BRA `(.L_x_0) ;  /* 0xfffffffc00fc7947 */ /* 0x000fc0000383ffff */
[----:B------:R-:W-:-:S00]  /*00f0*/  NOP ;  /* 0x0000000000007918 */ /* 0x000fc00000000000 */
        /* <DEDUP_REMOVED lines=8> */
.L_x_3:


//--------------------- .text.default_function_kernel_2 --------------------------
	.section	.text.default_function_kernel_2,"ax",@progbits
	.align	128
        .global         default_function_kernel_2
        .type           default_function_kernel_2,@function
        .size           default_function_kernel_2,(.L_x_4 - default_function_kernel_2)
        .other          default_function_kernel_2,@"STO_CUDA_ENTRY STV_DEFAULT"
default_function_kernel_2:
.text.default_function_kernel_2:
[----:B------:R-:W-:Y:S01]  /*0000*/  LDC R1, c[0x0][0x37c] ;  /* 0x0000df00ff017b82 */ /* 0x000fe20000000800 */
[----:B------:R-:W0:Y:S07]  /*0010*/  S2R R9, SR_CTAID.X ;  /* 0x0000000000097919 */ /* 0x000e2e0000002500 */
[----:B------:R-:W0:Y:S01]  /*0020*/  LDC.64 R2, c[0x0][0x388] ;  /* 0x0000e200ff027b82 */ /* 0x000e220000000a00 */
[----:B------:R-:W1:Y:S07]  /*0030*/  LDCU.64 UR4, c[0x0][0x358] ;  /* 0x00006b00ff0477ac */ /* 0x000e6e0008000a00 */
[----:B------:R-:W2:Y:S01]  /*0040*/  LDC.64 R4, c[0x0][0x380] ;  /* 0x0000e000ff047b82 */ /* 0x000ea20000000a00 */
[----:B0-----:R-:W-:-:S06]  /*0050*/  IMAD.WIDE.U32 R2, R9, 0x4, R2 ;  /* 0x0000000409027825 */ /* 0x001fcc00078e0002 */
[----:B-1----:R-:W3:Y:S01]  /*0060*/  LDG.E.CONSTANT R2, desc[UR4][R2.64] ;  /* 0x0000000402027981 */ /* 0x002ee2000c1e9900 */
[----:B--2---:R-:W-:Y:S01]  /*0070*/  IMAD.WIDE.U32 R4, R9, 0x4, R4 ;  /* 0x0000000409047825 */ /* 0x004fe200078e0004 */
[----:B---3--:R-:W0:Y:S04]  /*0080*/  FRND.CEIL R7, R2 ;  /* 0x0000000200077307 */ /* 0x008e280000209000 */
[----:B0-----:R-:W-:Y:S01]  /*0090*/  STG.E desc[UR4][R4.64], R7 ;  /* 0x0000000704007986 */ /* 0x001fe2000c101904 */
[----:B------:R-:W-:Y:S05]  /*00a0*/  EXIT ;  /* 0x000000000000794d */ /* 0x000fea0003800000 */
.L_x_1:
        /* <DEDUP_REMOVED lines=13> */
.L_x_4:


//--------------------- .text.default_function_kernel_1 --------------------------
	.section	.text.default_function_kernel_1,"ax",@progbits
	.align	128
        .global         default_function_kernel_1
        .type           default_function_kernel_1,@function
        .size           default_function_kernel_1,(.L_x_5 - default_function_kernel_1)
        .other          default_function_kernel_1,@"STO_CUDA_ENTRY STV_DEFAULT"
default_function_kernel_1:
.text.default_function_kernel_1:
[----:B------:R-:W-:Y:S01]  /*0000*/  LDC R1, c[0x0][0x37c] ;  /* 0x0000df00ff017b82 */ /* 0x000fe20000000800 */
[----:B------:R-:W0:Y:S07]  /*0010*/  S2R R5, SR_TID.X ;  /* 0x0000000000057919 */ /* 0x000e2e0000002100 */
[----:B------:R-:W1:Y:S01]  /*0020*/  S2UR UR4, SR_CTAID.X ;  /* 0x00000000000479c3 */ /* 0x000e620000002500 */
[----:B------:R-:W2:Y:S07]  /*0030*/  LDCU.64 UR6, c[0x0][0x358] ;  /* 0x00006b00ff0677ac */ /* 0x000eae0008000a00 */
[----:B------:R-:W3:Y:S01]  /*0040*/  LDC.64 R2, c[0x0][0x388] ;  /* 0x0000e200ff027b82 */ /* 0x000ee20000000a00 */
[----:B-1----:R-:W-:-:S06]  /*0050*/  USHF.L.U32 UR4, UR4, 0x5, URZ ;  /* 0x0000000504047899 */ /* 0x002fcc00080006ff */
[----:B0-----:R-:W-:-:S05]  /*0060*/  LOP3.LUT R5, R5, UR4, RZ, 0xfc, !PT ;  /* 0x0000000405057c12 */ /* 0x001fca000f8efcff */
[----:B---3--:R-:W-:-:S05]  /*0070*/  IMAD.WIDE.U32 R2, R5, 0x4, R2 ;  /* 0x0000000405027825 */ /* 0x008fca00078e0002 */
[----:B--2---:R-:W2:Y:S01]  /*0080*/  LDG.E.CONSTANT R0, desc[UR6][R2.64] ;  /* 0x0000000602007981 */ /* 0x004ea2000c1e9900 */
[----:B------:R-:W-:Y:S01]  /*0090*/  HFMA2 R8, -RZ, RZ, 1.625, 0 ;  /* 0x3e800000ff087431 */ /* 0x000fe200000001ff */
[----:B------:R-:W-:Y:S01]  /*00a0*/  MOV R9, 0x3d39bf78 ;  /* 0x3d39bf7800097802 */ /* 0x000fe20000000f00 */
[C---:B--2---:R-:W-:Y:S01]  /*00b0*/  FADD R4, -|R0|.reuse, 1 ;  /* 0x3f80000000047421 */ /* 0x044fe20000000300 */
[----:B------:R-:W-:-:S05]  /*00c0*/  FSETP.GT.AND P0, PT, |R0|, 8.50705917302346158658e+37, PT ;  /* 0x7e8000000000780b */ /* 0x000fca0003f04200 */
[----:B------:R-:W0:Y:S02]  /*00d0*/  MUFU.RCP R4, R4 ;  /* 0x0000000400047308 */ /* 0x000e240000001000 */
[----:B0-----:R-:W-:-:S04]  /*00e0*/  FADD R7, R4, R4 ;  /* 0x0000000404077221 */ /* 0x001fc80000000000 */
[----:B------:R-:W-:-:S05]  /*00f0*/  FMUL R7, |R0|, R7 ;  /* 0x0000000700077220 */ /* 0x000fca0000400200 */
[----:B------:R-:W-:-:S04]  /*0100*/  FSEL R7, R7, -2, !P0 ;  /* 0xc000000007077808 */ /* 0x000fc80004000000 */
[C---:B------:R-:W-:Y:S01]  /*0110*/  ISETP.GE.U32.AND P0, PT, R7.reuse, 0x7f800000, PT ;  /* 0x7f8000000700780c */ /* 0x040fe20003f06070 */
[----:B------:R-:W-:-:S03]  /*0120*/  FADD.RZ R6, R7, 1 ;  /* 0x3f80000007067421 */ /* 0x000fc6000000c000 */
[----:B------:R-:W-:Y:S02]  /*0130*/  ISETP.GT.AND P1, PT, R7, -0x40800000, P0 ;  /* 0xbf8000000700780c */ /* 0x000fe40000724270 */
[----:B------:R-:W-:-:S04]  /*0140*/  IADD3 R6, PT, PT, R6, -0x3f400000, RZ ;  /* 0xc0c0000006067810 */ /* 0x000fc80007ffe0ff */
[----:B------:R-:W-:-:S04]  /*0150*/  LOP3.LUT R6, R6, 0xff800000, RZ, 0xc0, !PT ;  /* 0xff80000006067812 */ /* 0x000fc800078ec0ff */
[----:B------:R-:W-:Y:S02]  /*0160*/  IADD3 R3, PT, PT, -R6, 0x40800000, RZ ;  /* 0x4080000006037810 */ /* 0x000fe40007ffe1ff */
[-C--:B------:R-:W-:Y:S02]  /*0170*/  IADD3 R2, PT, PT, R7, -R6.reuse, RZ ;  /* 0x8000000607027210 */ /* 0x080fe40007ffe0ff */
[----:B------:R-:W-:Y:S01]  /*0180*/  I2FP.F32.S32 R6, R6 ;  /* 0x0000000600067245 */ /* 0x000fe20000201400 */
[----:B------:R-:W-:-:S04]  /*0190*/  FFMA R3, R3, R8, -1 ;  /* 0xbf80000003037423 */ /* 0x000fc80000000008 */
[----:B------:R-:W-:Y:S01]  /*01a0*/  FADD R2, R2, R3 ;  /* 0x0000000302027221 */ /* 0x000fe20000000000 */
[----:B------:R-:W-:-:S03]  /*01b0*/  FMUL R6, R6, 1.1920928955078125e-07 ;  /* 0x3400000006067820 */ /* 0x000fc60000400000 */
[----:B------:R-:W-:-:S04]  /*01c0*/  FFMA R3, R2, -R9, 0.10546888411045074463 ;  /* 0x3dd8001202037423 */ /* 0x000fc80000000809 */
[----:B------:R-:W-:-:S04]  /*01d0*/  FFMA R3, R2, R3, -0.13229703903198242188 ;  /* 0xbe0778e002037423 */ /* 0x000fc80000000003 */
[----:B------:R-:W-:-:S04]  /*01e0*/  FFMA R3, R2, R3, 0.14491446316242218018 ;  /* 0x3e14647502037423 */ /* 0x000fc80000000003 */
[----:B------:R-:W-:-:S04]  /*01f0*/  FFMA R3, R2, R3, -0.16641564667224884033 ;  /* 0xbe2a68dd02037423 */ /* 0x000fc80000000003 */
[----:B------:R-:W-:-:S04]  /*0200*/  FFMA R3, R2, R3, 0.19988867640495300293 ;  /* 0x3e4caf9e02037423 */ /* 0x000fc80000000003 */
[----:B------:R-:W-:-:S04]  /*0210*/  FFMA R3, R2, R3, -0.25000196695327758789 ;  /* 0xbe80004202037423 */ /* 0x000fc80000000003 */
[----:B------:R-:W-:-:S04]  /*0220*/  FFMA R3, R2, R3, 0.33333510160446166992 ;  /* 0x3eaaaae602037423 */ /* 0x000fc80000000003 */
[----:B------:R-:W-:-:S04]  /*0230*/  FFMA R3, R2, R3, -0.5 ;  /* 0xbf00000002037423 */ /* 0x000fc80000000003 */
[----:B------:R-:W-:-:S04]  /*0240*/  FMUL R3, R2, R3 ;  /* 0x0000000302037220 */ /* 0x000fc80000400000 */
[----:B------:R-:W-:Y:S01]  /*0250*/  FFMA R3, R2, R3, R2 ;  /* 0x0000000302037223 */ /* 0x000fe20000000002 */
[----:B------:R-:W-:-:S03]  /*0260*/  @P0 MOV R2, 0x7f800000 ;  /* 0x7f80000000020802 */ /* 0x000fc60000000f00 */
[----:B------:R-:W-:Y:S01]  /*0270*/  FFMA R6, R6, 0.69314718246459960938, R3 ;  /* 0x3f31721806067823 */ /* 0x000fe20000000003 */
[----:B------:R-:W-:Y:S02]  /*0280*/  HFMA2 R3, -RZ, RZ, 1.75, 0 ;  /* 0x3f000000ff037431 */ /* 0x000fe400000001ff */
[C---:B------:R-:W-:Y:S01]  /*0290*/  @P1 FFMA R6, R7.reuse, R2, +INF ;  /* 0x7f80000007061423 */ /* 0x040fe20000000002 */
[----:B------:R-:W-:-:S04]  /*02a0*/  @P0 FSETP.NEU.AND P1, PT, R7, RZ, PT ;  /* 0x000000ff0700020b */ /* 0x000fc80003f2d000 */
[----:B------:R-:W-:Y:S02]  /*02b0*/  @P0 FSEL R6, R6, -RZ, P1 ;  /* 0x800000ff06060208 */ /* 0x000fe40000800000 */
[----:B------:R-:W-:Y:S02]  /*02c0*/  LOP3.LUT R7, R3, 0x80000000, R0, 0xb8, !PT ;  /* 0x8000000003077812 */ /* 0x000fe400078eb800 */
[----:B------:R-:W0:Y:S03]  /*02d0*/  LDC.64 R2, c[0x0][0x380] ;  /* 0x0000e000ff027b82 */ /* 0x000e260000000a00 */
[----:B------:R-:W-:-:S04]  /*02e0*/  FMUL R7, R7, R6 ;  /* 0x0000000607077220 */ /* 0x000fc80000400000 */
[----:B------:R-:W-:-:S04]  /*02f0*/  FMUL.RZ R4, R7, 0.15915493667125701904 ;  /* 0x3e22f98307047820 */ /* 0x000fc8000040c000 */
[----:B------:R-:W1:Y:S01]  /*0300*/  MUFU.SIN R7, R4 ;  /* 0x0000000400077308 */ /* 0x000e620000000400 */
[----:B0-----:R-:W-:-:S04]  /*0310*/  IMAD.WIDE.U32 R2, R5, 0x4, R2 ;  /* 0x0000000405027825 */ /* 0x001fc800078e0002 */
[----:B-1----:R-:W-:-:S05]  /*0320*/  FADD R7, R0, R7 ;  /* 0x0000000700077221 */ /* 0x002fca0000000000 */
[----:B------:R-:W-:Y:S01]  /*0330*/  STG.E desc[UR6][R2.64], R7 ;  /* 0x0000000702007986 */ /* 0x000fe2000c101906 */
[----:B------:R-:W-:Y:S05]  /*0340*/  EXIT ;  /* 0x000000000000794d */ /* 0x000fea0003800000 */
.L_x_2:
        /* <DEDUP_REMOVED lines=11> */
.L_x_5:


//--------------------- .nv.shared.reserved.0     --------------------------
	.section	.nv.shared.reserved.0,"aw",@nobits
	.weak		__nv_reservedSMEM_offset_0_alias
	.size		__nv_reservedSMEM_offset_0_alias, 0, 64
	.other		__nv_reservedSMEM_offset_0_alias,@"STO_CUDA_RESERVED_SHARED STV_DEFAULT"
__nv_reservedSMEM_offset_0_alias:
	.zero		0
	.zero		64


//--------------------- .nv.constant0.default_function_kernel --------------------------
	.section	.nv.constant0.default_function_kernel,"a",@progbits
	.sectionflags	@""
	.align	4
.nv.constant0.default_function_kernel:
	.zero		912


//--------------------- .nv.constant0.default_function_kernel_2 --------------------------
	.section	.nv.constant0.default_function_kernel_2,"a",@progbits
	.sectionflags	@""
	.align	4
.nv.constant0.default_function_kernel_2:
	.zero		912


//--------------------- .nv.constant0.default_function_kernel_1 --------------------------
	.section	.nv.constant0.default_function_kernel_1,"a",@progbits
	.sectionflags	@""
	.align	4
.nv.constant0.default_function_kernel_1:
	.zero		912


//--------------------- SYMBOLS --------------------------

	.type		.nv.reservedSmem.offset0,@object
	.size		.nv.reservedSmem.offset0,0x4
